//
// Generated by NVIDIA NVVM Compiler
//
// Compiler Build ID: CL-36424714
// Cuda compilation tools, release 13.0, V13.0.88
// Based on NVVM 20.0.0
//

.version 9.0
.target sm_100
.address_size 64

	// .globl	_Z25stencil_3axis_cuda_kerneliiiPKdPd
.const .align 8 .b8 cu_coef[56];
// _ZZ25stencil_3axis_cuda_kerneliiiPKdPdE8xy_plane has been demoted

.visible .entry _Z25stencil_3axis_cuda_kerneliiiPKdPd(
	.param .u32 _Z25stencil_3axis_cuda_kerneliiiPKdPd_param_0,
	.param .u32 _Z25stencil_3axis_cuda_kerneliiiPKdPd_param_1,
	.param .u32 _Z25stencil_3axis_cuda_kerneliiiPKdPd_param_2,
	.param .u64 .ptr .align 1 _Z25stencil_3axis_cuda_kerneliiiPKdPd_param_3,
	.param .u64 .ptr .align 1 _Z25stencil_3axis_cuda_kerneliiiPKdPd_param_4
)
{
	.reg .pred 	%p<10>;
	.reg .b32 	%r<62>;
	.reg .b64 	%rd<29>;
	.reg .b64 	%fd<114>;
	// demoted variable
	.shared .align 8 .b8 _ZZ25stencil_3axis_cuda_kerneliiiPKdPdE8xy_plane[9856];
	ld.param.u32 	%r28, [_Z25stencil_3axis_cuda_kerneliiiPKdPd_param_0];
	ld.param.u32 	%r29, [_Z25stencil_3axis_cuda_kerneliiiPKdPd_param_1];
	ld.param.u32 	%r30, [_Z25stencil_3axis_cuda_kerneliiiPKdPd_param_2];
	ld.param.u64 	%rd5, [_Z25stencil_3axis_cuda_kerneliiiPKdPd_param_3];
	ld.param.u64 	%rd4, [_Z25stencil_3axis_cuda_kerneliiiPKdPd_param_4];
	cvta.to.global.u64 	%rd1, %rd5;
	mov.u32 	%r31, %ctaid.x;
	mov.u32 	%r32, %ntid.x;
	mov.u32 	%r1, %tid.x;
	mad.lo.s32 	%r2, %r31, %r32, %r1;
	mov.u32 	%r33, %ctaid.y;
	mov.u32 	%r34, %ntid.y;
	mov.u32 	%r3, %tid.y;
	mad.lo.s32 	%r4, %r33, %r34, %r3;
	add.s32 	%r5, %r28, 12;
	add.s32 	%r35, %r29, 12;
	mul.lo.s32 	%r6, %r35, %r5;
	add.s32 	%r36, %r4, 6;
	mad.lo.s32 	%r37, %r36, %r5, %r2;
	mad.lo.s32 	%r38, %r6, 6, %r37;
	add.s32 	%r61, %r38, 6;
	setp.lt.s32 	%p2, %r2, %r28;
	setp.lt.s32 	%p3, %r4, %r29;
	and.pred  	%p1, %p2, %p3;
	setp.lt.s32 	%p4, %r30, 1;
	@%p4 bra 	$L__BB0_11;
	ld.const.f64 	%fd35, [cu_coef];
	mad.lo.s32 	%r39, %r6, -6, %r61;
	mul.wide.s32 	%rd6, %r39, 8;
	add.s64 	%rd7, %rd1, %rd6;
	mul.wide.s32 	%rd8, %r6, 8;
	add.s64 	%rd9, %rd7, %rd8;
	add.s64 	%rd10, %rd9, %rd8;
	add.s64 	%rd11, %rd10, %rd8;
	add.s64 	%rd12, %rd11, %rd8;
	add.s64 	%rd13, %rd12, %rd8;
	add.s64 	%rd14, %rd13, %rd8;
	add.s64 	%rd15, %rd14, %rd8;
	add.s64 	%rd16, %rd15, %rd8;
	add.s64 	%rd17, %rd16, %rd8;
	add.s64 	%rd18, %rd17, %rd8;
	add.s64 	%rd19, %rd18, %rd8;
	ld.global.f64 	%fd101, [%rd19];
	ld.global.f64 	%fd102, [%rd18];
	ld.global.f64 	%fd103, [%rd17];
	ld.global.f64 	%fd104, [%rd16];
	ld.global.f64 	%fd105, [%rd15];
	ld.global.f64 	%fd106, [%rd14];
	ld.global.f64 	%fd107, [%rd13];
	ld.global.f64 	%fd108, [%rd12];
	ld.global.f64 	%fd109, [%rd11];
	ld.global.f64 	%fd110, [%rd10];
	ld.global.f64 	%fd111, [%rd9];
	ld.global.f64 	%fd112, [%rd7];
	mul.lo.s32 	%r40, %r3, 352;
	mov.u32 	%r41, _ZZ25stencil_3axis_cuda_kerneliiiPKdPdE8xy_plane;
	add.s32 	%r42, %r41, %r40;
	shl.b32 	%r43, %r1, 3;
	add.s32 	%r8, %r42, %r43;
	add.s32 	%r44, %r41, %r43;
	add.s32 	%r45, %r44, %r40;
	ld.const.f64 	%fd13, [cu_coef+8];
	add.s32 	%r9, %r45, 48;
	ld.const.f64 	%fd14, [cu_coef+16];
	ld.const.f64 	%fd15, [cu_coef+24];
	ld.const.f64 	%fd16, [cu_coef+32];
	ld.const.f64 	%fd17, [cu_coef+40];
	ld.const.f64 	%fd18, [cu_coef+48];
	neg.s32 	%r59, %r30;
	mad.lo.s32 	%r46, %r29, 12, %r4;
	add.s32 	%r47, %r46, 150;
	mad.lo.s32 	%r48, %r47, %r5, %r2;
	add.s32 	%r58, %r48, 6;
	mad.lo.s32 	%r49, %r29, 6, %r4;
	add.s32 	%r50, %r49, 78;
	mad.lo.s32 	%r51, %r50, %r5, %r2;
	shl.b32 	%r52, %r28, 4;
	add.s32 	%r53, %r51, %r52;
	add.s32 	%r57, %r53, 198;
	mul.lo.s32 	%r54, %r28, 6;
	sub.s32 	%r55, %r51, %r54;
	add.s32 	%r56, %r55, -66;
	mad.lo.s32 	%r60, %r4, %r28, %r2;
	mul.f64 	%fd36, %fd35, %fd35;
	mul.f64 	%fd19, %fd35, %fd36;
	mul.lo.s32 	%r15, %r29, %r28;
	cvta.to.global.u64 	%rd2, %rd4;
	not.pred 	%p5, %p1;
$L__BB0_2:
	mov.f64 	%fd29, %fd111;
	mov.f64 	%fd111, %fd110;
	mov.f64 	%fd110, %fd109;
	mov.f64 	%fd109, %fd108;
	mov.f64 	%fd108, %fd107;
	mov.f64 	%fd107, %fd106;
	mov.f64 	%fd106, %fd105;
	mov.f64 	%fd105, %fd104;
	mov.f64 	%fd104, %fd103;
	mov.f64 	%fd103, %fd102;
	mov.f64 	%fd102, %fd101;
	mul.wide.s32 	%rd20, %r58, 8;
	add.s64 	%rd3, %rd1, %rd20;
	@%p5 bra 	$L__BB0_4;
	ld.global.f64 	%fd101, [%rd3];
$L__BB0_4:
	setp.gt.u32 	%p6, %r3, 5;
	bar.sync 	0;
	@%p6 bra 	$L__BB0_6;
	mul.wide.s32 	%rd21, %r56, 8;
	add.s64 	%rd22, %rd1, %rd21;
	ld.global.f64 	%fd37, [%rd22];
	st.shared.f64 	[%r8+48], %fd37;
	mul.wide.s32 	%rd23, %r57, 8;
	add.s64 	%rd24, %rd1, %rd23;
	ld.global.f64 	%fd38, [%rd24];
	st.shared.f64 	[%r8+7792], %fd38;
$L__BB0_6:
	setp.gt.u32 	%p7, %r1, 5;
	@%p7 bra 	$L__BB0_8;
	mul.wide.s32 	%rd25, %r61, 8;
	add.s64 	%rd26, %rd1, %rd25;
	ld.global.f64 	%fd39, [%rd26+-48];
	st.shared.f64 	[%r8+2112], %fd39;
	ld.global.f64 	%fd40, [%rd26+256];
	st.shared.f64 	[%r8+2416], %fd40;
$L__BB0_8:
	st.shared.f64 	[%r8+2160], %fd107;
	bar.sync 	0;
	add.f64 	%fd41, %fd106, %fd108;
	ld.shared.f64 	%fd42, [%r9+2464];
	add.f64 	%fd43, %fd41, %fd42;
	ld.shared.f64 	%fd44, [%r9+1760];
	add.f64 	%fd45, %fd43, %fd44;
	ld.shared.f64 	%fd46, [%r8+2168];
	add.f64 	%fd47, %fd45, %fd46;
	ld.shared.f64 	%fd48, [%r8+2152];
	add.f64 	%fd49, %fd47, %fd48;
	mul.f64 	%fd50, %fd13, %fd49;
	fma.rn.f64 	%fd51, %fd19, %fd107, %fd50;
	add.f64 	%fd52, %fd105, %fd109;
	ld.shared.f64 	%fd53, [%r9+2816];
	add.f64 	%fd54, %fd52, %fd53;
	ld.shared.f64 	%fd55, [%r9+1408];
	add.f64 	%fd56, %fd54, %fd55;
	ld.shared.f64 	%fd57, [%r8+2176];
	add.f64 	%fd58, %fd56, %fd57;
	ld.shared.f64 	%fd59, [%r8+2144];
	add.f64 	%fd60, %fd58, %fd59;
	fma.rn.f64 	%fd61, %fd14, %fd60, %fd51;
	add.f64 	%fd62, %fd104, %fd110;
	ld.shared.f64 	%fd63, [%r9+3168];
	add.f64 	%fd64, %fd62, %fd63;
	ld.shared.f64 	%fd65, [%r9+1056];
	add.f64 	%fd66, %fd64, %fd65;
	ld.shared.f64 	%fd67, [%r8+2184];
	add.f64 	%fd68, %fd66, %fd67;
	ld.shared.f64 	%fd69, [%r8+2136];
	add.f64 	%fd70, %fd68, %fd69;
	fma.rn.f64 	%fd71, %fd15, %fd70, %fd61;
	add.f64 	%fd72, %fd103, %fd111;
	ld.shared.f64 	%fd73, [%r9+3520];
	add.f64 	%fd74, %fd72, %fd73;
	ld.shared.f64 	%fd75, [%r9+704];
	add.f64 	%fd76, %fd74, %fd75;
	ld.shared.f64 	%fd77, [%r8+2192];
	add.f64 	%fd78, %fd76, %fd77;
	ld.shared.f64 	%fd79, [%r8+2128];
	add.f64 	%fd80, %fd78, %fd79;
	fma.rn.f64 	%fd81, %fd16, %fd80, %fd71;
	add.f64 	%fd82, %fd102, %fd29;
	ld.shared.f64 	%fd83, [%r9+3872];
	add.f64 	%fd84, %fd82, %fd83;
	ld.shared.f64 	%fd85, [%r9+352];
	add.f64 	%fd86, %fd84, %fd85;
	ld.shared.f64 	%fd87, [%r8+2200];
	add.f64 	%fd88, %fd86, %fd87;
	ld.shared.f64 	%fd89, [%r8+2120];
	add.f64 	%fd90, %fd88, %fd89;
	fma.rn.f64 	%fd91, %fd17, %fd90, %fd81;
	add.f64 	%fd92, %fd101, %fd112;
	ld.shared.f64 	%fd93, [%r9+4224];
	add.f64 	%fd94, %fd92, %fd93;
	ld.shared.f64 	%fd95, [%r9];
	add.f64 	%fd96, %fd94, %fd95;
	ld.shared.f64 	%fd97, [%r8+2208];
	add.f64 	%fd98, %fd96, %fd97;
	ld.shared.f64 	%fd99, [%r8+2112];
	add.f64 	%fd100, %fd98, %fd99;
	fma.rn.f64 	%fd34, %fd18, %fd100, %fd91;
	bar.sync 	0;
	@%p5 bra 	$L__BB0_10;
	mul.wide.s32 	%rd27, %r60, 8;
	add.s64 	%rd28, %rd2, %rd27;
	st.global.f64 	[%rd28], %fd34;
$L__BB0_10:
	add.s32 	%r60, %r60, %r15;
	add.s32 	%r61, %r61, %r6;
	bar.sync 	0;
	add.s32 	%r59, %r59, 1;
	setp.ne.s32 	%p9, %r59, 0;
	add.s32 	%r58, %r58, %r6;
	add.s32 	%r57, %r57, %r6;
	add.s32 	%r56, %r56, %r6;
	mov.f64 	%fd112, %fd29;
	@%p9 bra 	$L__BB0_2;
$L__BB0_11:
	ret;

}


// ===== COMPILED SASS (sm_100) =====

	.target	sm_100

	.elftype	@"ET_EXEC"


//--------------------- .note.nv.tkinfo           --------------------------
	.section	.note.nv.tkinfo,"",@"SHT_NOTE"
	.sectionflags	@"SHF_NOTE_NV_TKINFO"
	.tkinfo
        /*0018*/ 	.word	0x00000002
        /*0030*/ 	.string	""
        /*0030*/ 	.string	"ptxas"
        /*0030*/ 	.string	"Cuda compilation tools, release 13.0, V13.0.88"
        /*0030*/ 	.string	"Build cuda_13.0.r13.0/compiler.36424714_0"
        /*0030*/ 	.string	"-arch sm_100 -m 64 "



//--------------------- .note.nv.cuinfo           --------------------------
	.section	.note.nv.cuinfo,"",@"SHT_NOTE"
	.sectionflags	@"SHF_NOTE_NV_CUINFO"
        /*0018*/ 	.short	0x0002
        /*001a*/ 	.short	0x0064
        /*001c*/ 	.short	0x0082
	.zero		2


//--------------------- .nv.info                  --------------------------
	.section	.nv.info,"",@"SHT_CUDA_INFO"
	.align	4


	//----- nvinfo : EIATTR_REGCOUNT
	.align		4
        /*0000*/ 	.byte	0x04, 0x2f
        /*0002*/ 	.short	(.L_2 - .L_1)
	.align		4
.L_1:
        /*0004*/ 	.word	index@(_Z25stencil_3axis_cuda_kerneliiiPKdPd)
        /*0008*/ 	.word	0x00000038


	//----- nvinfo : EIATTR_FRAME_SIZE
	.align		4
.L_2:
        /*000c*/ 	.byte	0x04, 0x11
        /*000e*/ 	.short	(.L_4 - .L_3)
	.align		4
.L_3:
        /*0010*/ 	.word	index@(_Z25stencil_3axis_cuda_kerneliiiPKdPd)
        /*0014*/ 	.word	0x00000000


	//----- nvinfo : EIATTR_MIN_STACK_SIZE
	.align		4
.L_4:
        /*0018*/ 	.byte	0x04, 0x12
        /*001a*/ 	.short	(.L_6 - .L_5)
	.align		4
.L_5:
        /*001c*/ 	.word	index@(_Z25stencil_3axis_cuda_kerneliiiPKdPd)
        /*0020*/ 	.word	0x00000000
.L_6:


//--------------------- .nv.compat                --------------------------
	.section	.nv.compat,"",@"SHT_CUDA_COMPAT_INFO"
	.align	4
        /*0000*/ 	.byte	0x02, 0x09, 0x00, 0x00, 0x02, 0x02, 0x01, 0x00, 0x02, 0x05, 0x05, 0x00, 0x03, 0x07, 0x01, 0x01
        /*0010*/ 	.byte	0x02, 0x03, 0x00, 0x00, 0x02, 0x06, 0x01, 0x00, 0x04, 0x0b, 0x08, 0x00, 0x01, 0x00, 0x00, 0x00
        /*0020*/ 	.byte	0x00, 0x00, 0x00, 0x00


//--------------------- .nv.info._Z25stencil_3axis_cuda_kerneliiiPKdPd --------------------------
	.section	.nv.info._Z25stencil_3axis_cuda_kerneliiiPKdPd,"",@"SHT_CUDA_INFO"
	.sectionflags	@""
	.align	4


	//----- nvinfo : EIATTR_CUDA_API_VERSION
	.align		4
        /*0000*/ 	.byte	0x04, 0x37
        /*0002*/ 	.short	(.L_8 - .L_7)
.L_7:
        /*0004*/ 	.word	0x00000082


	//----- nvinfo : EIATTR_KPARAM_INFO
	.align		4
.L_8:
        /*0008*/ 	.byte	0x04, 0x17
        /*000a*/ 	.short	(.L_10 - .L_9)
.L_9:
        /*000c*/ 	.word	0x00000000
        /*0010*/ 	.short	0x0004
        /*0012*/ 	.short	0x0018
        /*0014*/ 	.byte	0x00, 0xf5, 0x21, 0x00


	//----- nvinfo : EIATTR_KPARAM_INFO
	.align		4
.L_10:
        /*0018*/ 	.byte	0x04, 0x17
        /*001a*/ 	.short	(.L_12 - .L_11)
.L_11:
        /*001c*/ 	.word	0x00000000
        /*0020*/ 	.short	0x0003
        /*0022*/ 	.short	0x0010
        /*0024*/ 	.byte	0x00, 0xf5, 0x21, 0x00


	//----- nvinfo : EIATTR_KPARAM_INFO
	.align		4
.L_12:
        /*0028*/ 	.byte	0x04, 0x17
        /*002a*/ 	.short	(.L_14 - .L_13)
.L_13:
        /*002c*/ 	.word	0x00000000
        /*0030*/ 	.short	0x0002
        /*0032*/ 	.short	0x0008
        /*0034*/ 	.byte	0x00, 0xf0, 0x11, 0x00


	//----- nvinfo : EIATTR_KPARAM_INFO
	.align		4
.L_14:
        /*0038*/ 	.byte	0x04, 0x17
        /*003a*/ 	.short	(.L_16 - .L_15)
.L_15:
        /*003c*/ 	.word	0x00000000
        /*0040*/ 	.short	0x0001
        /*0042*/ 	.short	0x0004
        /*0044*/ 	.byte	0x00, 0xf0, 0x11, 0x00


	//----- nvinfo : EIATTR_KPARAM_INFO
	.align		4
.L_16:
        /*0048*/ 	.byte	0x04, 0x17
        /*004a*/ 	.short	(.L_18 - .L_17)
.L_17:
        /*004c*/ 	.word	0x00000000
        /*0050*/ 	.short	0x0000
        /*0052*/ 	.short	0x0000
        /*0054*/ 	.byte	0x00, 0xf0, 0x11, 0x00


	//----- nvinfo : EIATTR_SPARSE_MMA_MASK
	.align		4
.L_18:
        /*0058*/ 	.byte	0x03, 0x50
        /*005a*/ 	.short	0x0000


	//----- nvinfo : EIATTR_MAXREG_COUNT
	.align		4
        /*005c*/ 	.byte	0x03, 0x1b
        /*005e*/ 	.short	0x00ff


	//----- nvinfo : EIATTR_NUM_BARRIERS
	.align		4
        /*0060*/ 	.byte	0x02, 0x4c
        /*0062*/ 	.byte	0x01
	.zero		1


	//----- nvinfo : EIATTR_MERCURY_ISA_VERSION
	.align		4
        /*0064*/ 	.byte	0x03, 0x5f
        /*0066*/ 	.short	0x0101


	//----- nvinfo : EIATTR_VRC_CTA_INIT_COUNT
	.align		4
        /*0068*/ 	.byte	0x02, 0x4a
	.zero		1
	.zero		1


	//----- nvinfo : EIATTR_EXIT_INSTR_OFFSETS
	.align		4
        /*006c*/ 	.byte	0x04, 0x1c
        /*006e*/ 	.short	(.L_20 - .L_19)


	//   ....[0]....
.L_19:
        /*0070*/ 	.word	0x00000090


	//   ....[1]....
        /*0074*/ 	.word	0x00000c30


	//----- nvinfo : EIATTR_CBANK_PARAM_SIZE
	.align		4
.L_20:
        /*0078*/ 	.byte	0x03, 0x19
        /*007a*/ 	.short	0x0020


	//----- nvinfo : EIATTR_PARAM_CBANK
	.align		4
        /*007c*/ 	.byte	0x04, 0x0a
        /*007e*/ 	.short	(.L_22 - .L_21)
	.align		4
.L_21:
        /*0080*/ 	.word	index@(.nv.constant0._Z25stencil_3axis_cuda_kerneliiiPKdPd)
        /*0084*/ 	.short	0x0380
        /*0086*/ 	.short	0x0020


	//----- nvinfo : EIATTR_SW_WAR
	.align		4
.L_22:
        /*0088*/ 	.byte	0x04, 0x36
        /*008a*/ 	.short	(.L_24 - .L_23)
.L_23:
        /*008c*/ 	.word	0x00000008
.L_24:


//--------------------- .nv.callgraph             --------------------------
	.section	.nv.callgraph,"",@"SHT_CUDA_CALLGRAPH"
	.align	4
	.sectionentsize	8
	.align		4
        /*0000*/ 	.word	0x00000000
	.align		4
        /*0004*/ 	.word	0xffffffff
	.align		4
        /*0008*/ 	.word	0x00000000
	.align		4
        /*000c*/ 	.word	0xfffffffe
	.align		4
        /*0010*/ 	.word	0x00000000
	.align		4
        /*0014*/ 	.word	0xfffffffd
	.align		4
        /*0018*/ 	.word	0x00000000
	.align		4
        /*001c*/ 	.word	0xfffffffc


//--------------------- .nv.constant3             --------------------------
	.section	.nv.constant3,"a",@progbits
	.align	8
.nv.constant3:
	.type		cu_coef,@object
	.size		cu_coef,(.L_0 - cu_coef)
cu_coef:
	.zero		56
.L_0:


//--------------------- .text._Z25stencil_3axis_cuda_kerneliiiPKdPd --------------------------
	.section	.text._Z25stencil_3axis_cuda_kerneliiiPKdPd,"ax",@progbits
	.align	128
        .global         _Z25stencil_3axis_cuda_kerneliiiPKdPd
        .type           _Z25stencil_3axis_cuda_kerneliiiPKdPd,@function
        .size           _Z25stencil_3axis_cuda_kerneliiiPKdPd,(.L_x_2 - _Z25stencil_3axis_cuda_kerneliiiPKdPd)
        .other          _Z25stencil_3axis_cuda_kerneliiiPKdPd,@"STO_CUDA_ENTRY STV_DEFAULT"
_Z25stencil_3axis_cuda_kerneliiiPKdPd:
.text._Z25stencil_3axis_cuda_kerneliiiPKdPd:
[----:B------:R-:W-:Y:S08]  /*0000*/  LDC R1, c[0x0][0x37c] ;  /* 0x0000df00ff017b82 */ /* 0x000ff00000000800 */
[----:B------:R-:W0:Y:S01]  /*0010*/  LDC R47, c[0x0][0x388] ;  /* 0x0000e200ff2f7b82 */ /* 0x000e220000000800 */
[----:B------:R-:W1:Y:S01]  /*0020*/  S2R R0, SR_TID.Y ;  /* 0x0000000000007919 */ /* 0x000e620000002200 */
[----:B------:R-:W2:Y:S06]  /*0030*/  S2R R2, SR_TID.X ;  /* 0x0000000000027919 */ /* 0x000eac0000002100 */
[----:B------:R-:W3:Y:S08]  /*0040*/  LDC R7, c[0x0][0x360] ;  /* 0x0000d800ff077b82 */ /* 0x000ef00000000800 */
[----:B------:R-:W4:Y:S01]  /*0050*/  LDC R3, c[0x0][0x364] ;  /* 0x0000d900ff037b82 */ /* 0x000f220000000800 */
[----:B0-----:R-:W-:-:S07]  /*0060*/  ISETP.GE.AND P0, PT, R47, 0x1, PT ;  /* 0x000000012f00780c */ /* 0x001fce0003f06270 */
[----:B------:R-:W0:Y:S08]  /*0070*/  S2UR UR4, SR_CTAID.X ;  /* 0x00000000000479c3 */ /* 0x000e300000002500 */
[----:B------:R-:W0:Y:S02]  /*0080*/  S2UR UR5, SR_CTAID.Y ;  /* 0x00000000000579c3 */ /* 0x000e240000002600 */
[----:B01234-:R-:W-:Y:S05]  /*0090*/  @!P0 EXIT ;  /* 0x000000000000894d */ /* 0x01ffea0003800000 */
[----:B------:R-:W0:Y:S01]  /*00a0*/  LDC.64 R4, c[0x0][0x380] ;  /* 0x0000e000ff047b82 */ /* 0x000e220000000a00 */
[----:B------:R-:W-:Y:S02]  /*00b0*/  IMAD R32, R3, UR5, R0 ;  /* 0x0000000503207c24 */ /* 0x000fe4000f8e0200 */
[----:B------:R-:W-:Y:S01]  /*00c0*/  IMAD R7, R7, UR4, R2 ;  /* 0x0000000407077c24 */ /* 0x000fe2000f8e0202 */
[----:B------:R-:W1:Y:S02]  /*00d0*/  LDCU.64 UR4, c[0x0][0x358] ;  /* 0x00006b00ff0477ac */ /* 0x000e640008000a00 */
[----:B------:R-:W-:Y:S02]  /*00e0*/  IADD3 R6, PT, PT, R32, 0x6, RZ ;  /* 0x0000000620067810 */ /* 0x000fe40007ffe0ff */
[----:B------:R-:W2:Y:S01]  /*00f0*/  LDC.64 R42, c[0x0][0x390] ;  /* 0x0000e400ff2a7b82 */ /* 0x000ea20000000a00 */
[----:B------:R-:W3:Y:S01]  /*0100*/  S2R R38, SR_CgaCtaId ;  /* 0x0000000000267919 */ /* 0x000ee20000008800 */
[----:B------:R-:W4:Y:S01]  /*0110*/  LDCU.64 UR6, c[0x3][0x8] ;  /* 0x00c00100ff0677ac */ /* 0x000f220008000a00 */
[----:B------:R-:W0:Y:S05]  /*0120*/  LDCU.64 UR16, c[0x3][0x30] ;  /* 0x00c00600ff1077ac */ /* 0x000e2a0008000a00 */
[----:B------:R-:W4:Y:S01]  /*0130*/  LDC.64 R34, c[0x3][RZ] ;  /* 0x00c00000ff227b82 */ /* 0x000f220000000a00 */
[----:B------:R-:W0:Y:S01]  /*0140*/  LDCU.128 UR8, c[0x3][0x10] ;  /* 0x00c00200ff0877ac */ /* 0x000e220008000c00 */
[----:B------:R-:W0:Y:S02]  /*0150*/  LDCU.128 UR12, c[0x3][0x20] ;  /* 0x00c00400ff0c77ac */ /* 0x000e240008000c00 */
[----:B0-----:R-:W-:-:S02]  /*0160*/  IADD3 R8, PT, PT, R4, 0xc, RZ ;  /* 0x0000000c04087810 */ /* 0x001fc40007ffe0ff */
[----:B------:R-:W-:-:S03]  /*0170*/  IADD3 R3, PT, PT, R5, 0xc, RZ ;  /* 0x0000000c05037810 */ /* 0x000fc60007ffe0ff */
[C---:B------:R-:W-:Y:S02]  /*0180*/  IMAD R6, R8.reuse, R6, R7 ;  /* 0x0000000608067224 */ /* 0x040fe400078e0207 */
[----:B------:R-:W-:-:S04]  /*0190*/  IMAD R3, R8, R3, RZ ;  /* 0x0000000308037224 */ /* 0x000fc800078e02ff */
[----:B------:R-:W-:-:S04]  /*01a0*/  IMAD R6, R3, 0x6, R6 ;  /* 0x0000000603067824 */ /* 0x000fc800078e0206 */
[----:B------:R-:W-:-:S04]  /*01b0*/  VIADD R6, R6, 0x6 ;  /* 0x0000000606067836 */ /* 0x000fc80000000000 */
[----:B------:R-:W-:-:S04]  /*01c0*/  IMAD R9, R3, -0x6, R6 ;  /* 0xfffffffa03097824 */ /* 0x000fc800078e0206 */
[----:B--2---:R-:W-:-:S04]  /*01d0*/  IMAD.WIDE R42, R9, 0x8, R42 ;  /* 0x00000008092a7825 */ /* 0x004fc800078e022a */
[C---:B------:R-:W-:Y:S02]  /*01e0*/  IMAD.WIDE R10, R3.reuse, 0x8, R42 ;  /* 0x00000008030a7825 */ /* 0x040fe400078e022a */
[----:B-1----:R-:W5:Y:S02]  /*01f0*/  LDG.E.64 R42, desc[UR4][R42.64] ;  /* 0x000000042a2a7981 */ /* 0x002f64000c1e1b00 */
[C---:B------:R-:W-:Y:S02]  /*0200*/  IMAD.WIDE R12, R3.reuse, 0x8, R10 ;  /* 0x00000008030c7825 */ /* 0x040fe400078e020a */
[----:B------:R-:W5:Y:S02]  /*0210*/  LDG.E.64 R10, desc[UR4][R10.64] ;  /* 0x000000040a0a7981 */ /* 0x000f64000c1e1b00 */
[C---:B------:R-:W-:Y:S02]  /*0220*/  IMAD.WIDE R14, R3.reuse, 0x8, R12 ;  /* 0x00000008030e7825 */ /* 0x040fe400078e020c */
[----:B------:R-:W5:Y:S02]  /*0230*/  LDG.E.64 R12, desc[UR4][R12.64] ;  /* 0x000000040c0c7981 */ /* 0x000f64000c1e1b00 */
[----:B------:R-:W-:-:S02]  /*0240*/  IMAD.WIDE R16, R3, 0x8, R14 ;  /* 0x0000000803107825 */ /* 0x000fc400078e020e */
[----:B------:R-:W5:Y:S02]  /*0250*/  LDG.E.64 R14, desc[UR4][R14.64] ;  /* 0x000000040e0e7981 */ /* 0x000f64000c1e1b00 */
        /* <DEDUP_REMOVED lines=12> */
[----:B------:R-:W-:Y:S02]  /*0320*/  IMAD.WIDE R30, R3, 0x8, R28 ;  /* 0x00000008031e7825 */ /* 0x000fe400078e021c */
[----:B------:R-:W5:Y:S04]  /*0330*/  LDG.E.64 R28, desc[UR4][R28.64] ;  /* 0x000000041c1c7981 */ /* 0x000f68000c1e1b00 */
[----:B------:R-:W5:Y:S01]  /*0340*/  LDG.E.64 R30, desc[UR4][R30.64] ;  /* 0x000000041e1e7981 */ /* 0x000f62000c1e1b00 */
[C-C-:B------:R-:W-:Y:S02]  /*0350*/  IMAD R36, R5.reuse, 0x6, R32.reuse ;  /* 0x0000000605247824 */ /* 0x140fe400078e0220 */
[----:B------:R-:W-:Y:S01]  /*0360*/  IMAD R33, R5, 0xc, R32 ;  /* 0x0000000c05217824 */ /* 0x000fe200078e0220 */
[----:B------:R-:W-:-:S02]  /*0370*/  MOV R9, 0x400 ;  /* 0x0000040000097802 */ /* 0x000fc40000000f00 */
[----:B------:R-:W-:Y:S02]  /*0380*/  IADD3 R37, PT, PT, R36, 0x4e, RZ ;  /* 0x0000004e24257810 */ /* 0x000fe40007ffe0ff */
[----:B------:R-:W-:Y:S02]  /*0390*/  IADD3 R36, PT, PT, R33, 0x96, RZ ;  /* 0x0000009621247810 */ /* 0x000fe40007ffe0ff */
[C---:B------:R-:W-:Y:S01]  /*03a0*/  ISETP.GE.AND P0, PT, R32.reuse, R5, PT ;  /* 0x000000052000720c */ /* 0x040fe20003f06270 */
[--C-:B------:R-:W-:Y:S01]  /*03b0*/  IMAD R5, R32, R4, R7.reuse ;  /* 0x0000000420057224 */ /* 0x100fe200078e0207 */
[----:B---3--:R-:W-:Y:S01]  /*03c0*/  LEA R9, R38, R9, 0x18 ;  /* 0x0000000926097211 */ /* 0x008fe200078ec0ff */
[C-C-:B------:R-:W-:Y:S01]  /*03d0*/  IMAD R37, R8.reuse, R37, R7.reuse ;  /* 0x0000002508257224 */ /* 0x140fe200078e0207 */
[-C--:B----4-:R-:W-:Y:S01]  /*03e0*/  DMUL R32, R34, R34.reuse ;  /* 0x0000002222207228 */ /* 0x090fe20000000000 */
[----:B------:R-:W-:Y:S01]  /*03f0*/  IMAD R36, R8, R36, R7 ;  /* 0x0000002408247224 */ /* 0x000fe200078e0207 */
[C---:B------:R-:W-:Y:S01]  /*0400*/  IADD3 R8, PT, PT, -R4.reuse, RZ, RZ ;  /* 0x000000ff04087210 */ /* 0x040fe20007ffe1ff */
[----:B------:R-:W-:Y:S01]  /*0410*/  IMAD R48, R4, 0x10, R37 ;  /* 0x0000001004307824 */ /* 0x000fe200078e0225 */
[----:B------:R-:W-:Y:S01]  /*0420*/  ISETP.LT.AND P0, PT, R7, R4, !P0 ;  /* 0x000000040700720c */ /* 0x000fe20004701270 */
[----:B------:R-:W-:Y:S01]  /*0430*/  IMAD R7, R0, 0x160, R9 ;  /* 0x0000016000077824 */ /* 0x000fe200078e0209 */
[----:B------:R-:W-:Y:S01]  /*0440*/  LEA R9, R2, R9, 0x3 ;  /* 0x0000000902097211 */ /* 0x000fe200078e18ff */
[----:B------:R-:W-:Y:S01]  /*0450*/  IMAD R37, R8, 0x6, R37 ;  /* 0x0000000608257824 */ /* 0x000fe200078e0225 */
[----:B------:R-:W-:Y:S01]  /*0460*/  DMUL R32, R32, R34 ;  /* 0x0000002220207228 */ /* 0x000fe20000000000 */
[----:B------:R-:W-:Y:S01]  /*0470*/  IADD3 R47, PT, PT, -R47, RZ, RZ ;  /* 0x000000ff2f2f7210 */ /* 0x000fe20007ffe1ff */
[----:B------:R-:W-:Y:S01]  /*0480*/  VIADD R4, R36, 0x6 ;  /* 0x0000000624047836 */ /* 0x000fe20000000000 */
[----:B------:R-:W-:Y:S01]  /*0490*/  LEA R7, R2, R7, 0x3 ;  /* 0x0000000702077211 */ /* 0x000fe200078e18ff */
[----:B------:R-:W-:Y:S01]  /*04a0*/  IMAD R46, R0, 0x160, R9 ;  /* 0x00000160002e7824 */ /* 0x000fe200078e0209 */
[----:B------:R-:W-:-:S02]  /*04b0*/  IADD3 R48, PT, PT, R48, 0xc6, RZ ;  /* 0x000000c630307810 */ /* 0x000fc40007ffe0ff */
[----:B------:R-:W-:-:S07]  /*04c0*/  IADD3 R50, PT, PT, R37, -0x42, RZ ;  /* 0xffffffbe25327810 */ /* 0x000fce0007ffe0ff */
.L_x_0:
[----:B0-----:R-:W0:Y:S01]  /*04d0*/  LDC.64 R40, c[0x0][0x390] ;  /* 0x0000e400ff287b82 */ /* 0x001e220000000a00 */
[----:B-----5:R-:W-:Y:S01]  /*04e0*/  MOV R8, R10 ;  /* 0x0000000a00087202 */ /* 0x020fe20000000f00 */
[----:B------:R-:W-:Y:S01]  /*04f0*/  IMAD.MOV.U32 R9, RZ, RZ, R11 ;  /* 0x000000ffff097224 */ /* 0x000fe200078e000b */
[----:B------:R-:W-:Y:S02]  /*0500*/  MOV R10, R12 ;  /* 0x0000000c000a7202 */ /* 0x000fe40000000f00 */
[----:B------:R-:W-:Y:S01]  /*0510*/  MOV R11, R13 ;  /* 0x0000000d000b7202 */ /* 0x000fe20000000f00 */
[----:B------:R-:W-:Y:S01]  /*0520*/  IMAD.MOV.U32 R13, RZ, RZ, R15 ;  /* 0x000000ffff0d7224 */ /* 0x000fe200078e000f */
[----:B------:R-:W-:Y:S02]  /*0530*/  MOV R12, R14 ;  /* 0x0000000e000c7202 */ /* 0x000fe40000000f00 */
[----:B------:R-:W-:Y:S02]  /*0540*/  MOV R14, R16 ;  /* 0x00000010000e7202 */ /* 0x000fe40000000f00 */
[----:B------:R-:W-:Y:S01]  /*0550*/  MOV R15, R17 ;  /* 0x00000011000f7202 */ /* 0x000fe20000000f00 */
[----:B------:R-:W-:Y:S01]  /*0560*/  IMAD.MOV.U32 R17, RZ, RZ, R19 ;  /* 0x000000ffff117224 */ /* 0x000fe200078e0013 */
[----:B------:R-:W-:-:S02]  /*0570*/  MOV R16, R18 ;  /* 0x0000001200107202 */ /* 0x000fc40000000f00 */
[----:B------:R-:W-:Y:S02]  /*0580*/  MOV R18, R20 ;  /* 0x0000001400127202 */ /* 0x000fe40000000f00 */
[----:B------:R-:W-:Y:S02]  /*0590*/  MOV R19, R21 ;  /* 0x0000001500137202 */ /* 0x000fe40000000f00 */
[----:B------:R-:W-:Y:S01]  /*05a0*/  MOV R20, R22 ;  /* 0x0000001600147202 */ /* 0x000fe20000000f00 */
[----:B------:R-:W-:Y:S01]  /*05b0*/  IMAD.MOV.U32 R22, RZ, RZ, R24 ;  /* 0x000000ffff167224 */ /* 0x000fe200078e0018 */
[----:B------:R-:W-:Y:S02]  /*05c0*/  MOV R21, R23 ;  /* 0x0000001700157202 */ /* 0x000fe40000000f00 */
[----:B------:R-:W-:Y:S01]  /*05d0*/  MOV R23, R25 ;  /* 0x0000001900177202 */ /* 0x000fe20000000f00 */
[----:B0-----:R-:W-:Y:S01]  /*05e0*/  IMAD.WIDE R34, R4, 0x8, R40 ;  /* 0x0000000804227825 */ /* 0x001fe200078e0228 */
[----:B------:R-:W-:-:S02]  /*05f0*/  MOV R24, R26 ;  /* 0x0000001a00187202 */ /* 0x000fc40000000f00 */
[----:B------:R-:W-:Y:S01]  /*0600*/  MOV R25, R27 ;  /* 0x0000001b00197202 */ /* 0x000fe20000000f00 */
[----:B------:R-:W-:Y:S01]  /*0610*/  IMAD.MOV.U32 R27, RZ, RZ, R29 ;  /* 0x000000ffff1b7224 */ /* 0x000fe200078e001d */
[----:B------:R-:W-:Y:S02]  /*0620*/  MOV R26, R28 ;  /* 0x0000001c001a7202 */ /* 0x000fe40000000f00 */
[----:B------:R-:W-:Y:S02]  /*0630*/  MOV R28, R30 ;  /* 0x0000001e001c7202 */ /* 0x000fe40000000f00 */
[----:B------:R-:W-:Y:S02]  /*0640*/  MOV R29, R31 ;  /* 0x0000001f001d7202 */ /* 0x000fe40000000f00 */
[----:B------:R-:W2:Y:S01]  /*0650*/  @P0 LDG.E.64 R30, desc[UR4][R34.64] ;  /* 0x00000004221e0981 */ /* 0x000ea2000c1e1b00 */
[----:B------:R-:W-:Y:S01]  /*0660*/  BAR.SYNC.DEFER_BLOCKING 0x0 ;  /* 0x0000000000007b1d */ /* 0x000fe20000010000 */
[----:B------:R-:W-:-:S02]  /*0670*/  ISETP.GT.U32.AND P1, PT, R0, 0x5, PT ;  /* 0x000000050000780c */ /* 0x000fc40003f24070 */
[----:B------:R-:W-:-:S11]  /*0680*/  ISETP.GT.U32.AND P2, PT, R2, 0x5, PT ;  /* 0x000000050200780c */ /* 0x000fd60003f44070 */
[----:B------:R-:W-:-:S04]  /*0690*/  @!P1 IMAD.WIDE R38, R50, 0x8, R40 ;  /* 0x0000000832269825 */ /* 0x000fc800078e0228 */
[----:B------:R-:W-:-:S04]  /*06a0*/  @!P1 IMAD.WIDE R44, R48, 0x8, R40 ;  /* 0x00000008302c9825 */ /* 0x000fc800078e0228 */
[----:B------:R-:W-:Y:S01]  /*06b0*/  @!P2 IMAD.WIDE R40, R6, 0x8, R40 ;  /* 0x000000080628a825 */ /* 0x000fe200078e0228 */
[----:B------:R-:W3:Y:S04]  /*06c0*/  @!P1 LDG.E.64 R38, desc[UR4][R38.64] ;  /* 0x0000000426269981 */ /* 0x000ee8000c1e1b00 */
[----:B------:R0:W4:Y:S04]  /*06d0*/  @!P1 LDG.E.64 R36, desc[UR4][R44.64] ;  /* 0x000000042c249981 */ /* 0x000128000c1e1b00 */
[----:B------:R-:W2:Y:S04]  /*06e0*/  @!P2 LDG.E.64 R34, desc[UR4][R40.64+-0x30] ;  /* 0xffffd0042822a981 */ /* 0x000ea8000c1e1b00 */
[----:B------:R-:W2:Y:S04]  /*06f0*/  @!P2 LDG.E.64 R52, desc[UR4][R40.64+0x100] ;  /* 0x000100042834a981 */ /* 0x000ea8000c1e1b00 */
[----:B------:R-:W-:Y:S01]  /*0700*/  STS.64 [R7+0x870], R18 ;  /* 0x0008701207007388 */ /* 0x000fe20000000a00 */
[----:B0-----:R-:W-:-:S03]  /*0710*/  DADD R44, R20, R16 ;  /* 0x00000000142c7229 */ /* 0x001fc60000000010 */
[----:B---3--:R-:W-:Y:S04]  /*0720*/  @!P1 STS.64 [R7+0x30], R38 ;  /* 0x0000302607009388 */ /* 0x008fe80000000a00 */
[----:B----4-:R-:W-:Y:S04]  /*0730*/  @!P1 STS.64 [R7+0x1e70], R36 ;  /* 0x001e702407009388 */ /* 0x010fe80000000a00 */
[----:B--2---:R-:W-:Y:S04]  /*0740*/  @!P2 STS.64 [R7+0x840], R34 ;  /* 0x000840220700a388 */ /* 0x004fe80000000a00 */
[----:B------:R-:W-:Y:S01]  /*0750*/  @!P2 STS.64 [R7+0x970], R52 ;  /* 0x000970340700a388 */ /* 0x000fe20000000a00 */
[----:B------:R-:W-:Y:S06]  /*0760*/  BAR.SYNC.DEFER_BLOCKING 0x0 ;  /* 0x0000000000007b1d */ /* 0x000fec0000010000 */
[----:B------:R-:W0:Y:S04]  /*0770*/  LDS.64 R38, [R46+0x9d0] ;  /* 0x0009d0002e267984 */ /* 0x000e280000000a00 */
[----:B------:R-:W1:Y:S04]  /*0780*/  LDS.64 R36, [R46+0x710] ;  /* 0x000710002e247984 */ /* 0x000e680000000a00 */
[----:B------:R-:W2:Y:S04]  /*0790*/  LDS.64 R34, [R7+0x878] ;  /* 0x0008780007227984 */ /* 0x000ea80000000a00 */
[----:B------:R-:W3:Y:S01]  /*07a0*/  LDS.64 R40, [R7+0x868] ;  /* 0x0008680007287984 */ /* 0x000ee20000000a00 */
[----:B0-----:R-:W-:-:S03]  /*07b0*/  DADD R38, R44, R38 ;  /* 0x000000002c267229 */ /* 0x001fc60000000026 */
[----:B------:R-:W0:Y:S05]  /*07c0*/  LDS.64 R44, [R46+0xb30] ;  /* 0x000b30002e2c7984 */ /* 0x000e2a0000000a00 */
[----:B-1----:R-:W-:Y:S02]  /*07d0*/  DADD R36, R38, R36 ;  /* 0x0000000026247229 */ /* 0x002fe40000000024 */
[----:B------:R-:W1:Y:S06]  /*07e0*/  LDS.64 R38, [R46+0x5b0] ;  /* 0x0005b0002e267984 */ /* 0x000e6c0000000a00 */
[----:B--2---:R-:W-:-:S02]  /*07f0*/  DADD R34, R36, R34 ;  /* 0x0000000024227229 */ /* 0x004fc40000000022 */
[----:B------:R-:W2:Y:S06]  /*0800*/  LDS.64 R36, [R7+0x880] ;  /* 0x0008800007247984 */ /* 0x000eac0000000a00 */
[----:B---3--:R-:W-:Y:S02]  /*0810*/  DADD R40, R34, R40 ;  /* 0x0000000022287229 */ /* 0x008fe40000000028 */
[----:B------:R-:W-:-:S08]  /*0820*/  DADD R34, R22, R14 ;  /* 0x0000000016227229 */ /* 0x000fd0000000000e */
[----:B0-----:R-:W-:Y:S02]  /*0830*/  DADD R44, R34, R44 ;  /* 0x00000000222c7229 */ /* 0x001fe4000000002c */
[----:B------:R-:W0:Y:S06]  /*0840*/  LDS.64 R34, [R7+0x860] ;  /* 0x0008600007227984 */ /* 0x000e2c0000000a00 */
[----:B-1----:R-:W-:Y:S02]  /*0850*/  DADD R38, R44, R38 ;  /* 0x000000002c267229 */ /* 0x002fe40000000026 */
[----:B------:R-:W1:Y:S01]  /*0860*/  LDS.64 R44, [R46+0xc90] ;  /* 0x000c90002e2c7984 */ /* 0x000e620000000a00 */
[----:B------:R-:W-:-:S05]  /*0870*/  DMUL R40, R40, UR6 ;  /* 0x0000000628287c28 */ /* 0x000fca0008000000 */
[----:B--2---:R-:W-:Y:S02]  /*0880*/  DADD R36, R38, R36 ;  /* 0x0000000026247229 */ /* 0x004fe40000000024 */
[----:B------:R-:W-:Y:S01]  /*0890*/  LDS.64 R38, [R7+0x888] ;  /* 0x0008880007267984 */ /* 0x000fe20000000a00 */
[----:B------:R-:W-:-:S05]  /*08a0*/  DFMA R40, R32, R18, R40 ;  /* 0x000000122028722b */ /* 0x000fca0000000028 */
[----:B0-----:R-:W-:Y:S01]  /*08b0*/  DADD R36, R36, R34 ;  /* 0x0000000024247229 */ /* 0x001fe20000000022 */
[----:B------:R-:W0:Y:S07]  /*08c0*/  LDS.64 R34, [R46+0x450] ;  /* 0x000450002e227984 */ /* 0x000e2e0000000a00 */
[----:B------:R-:W-:Y:S02]  /*08d0*/  DFMA R36, R36, UR8, R40 ;  /* 0x0000000824247c2b */ /* 0x000fe40008000028 */
[----:B------:R-:W-:-:S08]  /*08e0*/  DADD R40, R24, R12 ;  /* 0x0000000018287229 */ /* 0x000fd0000000000c */
[----:B-1----:R-:W-:Y:S02]  /*08f0*/  DADD R44, R40, R44 ;  /* 0x00000000282c7229 */ /* 0x002fe4000000002c */
[----:B------:R-:W1:Y:S06]  /*0900*/  LDS.64 R40, [R7+0x858] ;  /* 0x0008580007287984 */ /* 0x000e6c0000000a00 */
[----:B0-----:R-:W-:Y:S02]  /*0910*/  DADD R34, R44, R34 ;  /* 0x000000002c227229 */ /* 0x001fe40000000022 */
[----:B------:R-:W0:Y:S06]  /*0920*/  LDS.64 R44, [R46+0xdf0] ;  /* 0x000df0002e2c7984 */ /* 0x000e2c0000000a00 */
[----:B------:R-:W-:-:S02]  /*0930*/  DADD R38, R34, R38 ;  /* 0x0000000022267229 */ /* 0x000fc40000000026 */
[----:B------:R-:W2:Y:S06]  /*0940*/  LDS.64 R34, [R46+0x2f0] ;  /* 0x0002f0002e227984 */ /* 0x000eac0000000a00 */
[----:B-1----:R-:W-:Y:S02]  /*0950*/  DADD R40, R38, R40 ;  /* 0x0000000026287229 */ /* 0x002fe40000000028 */
[----:B------:R-:W1:Y:S06]  /*0960*/  LDS.64 R38, [R7+0x890] ;  /* 0x0008900007267984 */ /* 0x000e6c0000000a00 */
[----:B------:R-:W-:-:S02]  /*0970*/  DFMA R40, R40, UR10, R36 ;  /* 0x0000000a28287c2b */ /* 0x000fc40008000024 */
[----:B------:R-:W-:-:S08]  /*0980*/  DADD R36, R26, R10 ;  /* 0x000000001a247229 */ /* 0x000fd0000000000a */
[----:B0-----:R-:W-:Y:S02]  /*0990*/  DADD R44, R36, R44 ;  /* 0x00000000242c7229 */ /* 0x001fe4000000002c */
[----:B------:R-:W0:Y:S06]  /*09a0*/  LDS.64 R36, [R7+0x850] ;  /* 0x0008500007247984 */ /* 0x000e2c0000000a00 */
[----:B--2---:R-:W-:Y:S02]  /*09b0*/  DADD R34, R44, R34 ;  /* 0x000000002c227229 */ /* 0x004fe40000000022 */
[----:B------:R-:W2:Y:S06]  /*09c0*/  LDS.64 R44, [R46+0xf50] ;  /* 0x000f50002e2c7984 */ /* 0x000eac0000000a00 */
[----:B-1----:R-:W-:-:S02]  /*09d0*/  DADD R38, R34, R38 ;  /* 0x0000000022267229 */ /* 0x002fc40000000026 */
[----:B------:R-:W1:Y:S06]  /*09e0*/  LDS.64 R34, [R46+0x190] ;  /* 0x000190002e227984 */ /* 0x000e6c0000000a00 */
[----:B0-----:R-:W-:Y:S02]  /*09f0*/  DADD R36, R38, R36 ;  /* 0x0000000026247229 */ /* 0x001fe40000000024 */
[----:B------:R-:W-:-:S06]  /*0a00*/  DADD R38, R28, R8 ;  /* 0x000000001c267229 */ /* 0x000fcc0000000008 */
[----:B------:R-:W-:Y:S02]  /*0a10*/  DFMA R36, R36, UR12, R40 ;  /* 0x0000000c24247c2b */ /* 0x000fe40008000028 */
[----:B--2---:R-:W-:Y:S01]  /*0a20*/  DADD R44, R38, R44 ;  /* 0x00000000262c7229 */ /* 0x004fe2000000002c */
[----:B------:R-:W0:Y:S04]  /*0a30*/  LDS.64 R40, [R7+0x898] ;  /* 0x0008980007287984 */ /* 0x000e280000000a00 */
[----:B------:R-:W2:Y:S03]  /*0a40*/  LDS.64 R38, [R46+0x10b0] ;  /* 0x0010b0002e267984 */ /* 0x000ea60000000a00 */
[----:B-1----:R-:W-:-:S02]  /*0a50*/  DADD R34, R44, R34 ;  /* 0x000000002c227229 */ /* 0x002fc40000000022 */
[----:B------:R-:W1:Y:S01]  /*0a60*/  LDS.64 R44, [R46+0x30] ;  /* 0x000030002e2c7984 */ /* 0x000e620000000a00 */
[----:B------:R-:W-:-:S05]  /*0a70*/  DADD R42, R30, R42 ;  /* 0x000000001e2a7229 */ /* 0x000fca000000002a */
[----:B0-----:R-:W-:Y:S02]  /*0a80*/  DADD R40, R34, R40 ;  /* 0x0000000022287229 */ /* 0x001fe40000000028 */
[----:B------:R-:W0:Y:S01]  /*0a90*/  LDS.64 R34, [R7+0x848] ;  /* 0x0008480007227984 */ /* 0x000e220000000a00 */
[----:B--2---:R-:W-:-:S03]  /*0aa0*/  DADD R38, R42, R38 ;  /* 0x000000002a267229 */ /* 0x004fc60000000026 */
[----:B------:R-:W2:Y:S05]  /*0ab0*/  LDS.64 R42, [R7+0x8a0] ;  /* 0x0008a000072a7984 */ /* 0x000eaa0000000a00 */
[----:B-1----:R-:W-:Y:S02]  /*0ac0*/  DADD R44, R38, R44 ;  /* 0x00000000262c7229 */ /* 0x002fe4000000002c */
[----:B------:R-:W1:Y:S01]  /*0ad0*/  LDS.64 R38, [R7+0x840] ;  /* 0x0008400007267984 */ /* 0x000e620000000a00 */
[----:B------:R-:W-:Y:S01]  /*0ae0*/  IADD3 R47, PT, PT, R47, 0x1, RZ ;  /* 0x000000012f2f7810 */ /* 0x000fe20007ffe0ff */
[----:B------:R-:W-:Y:S03]  /*0af0*/  BAR.SYNC.DEFER_BLOCKING 0x0 ;  /* 0x0000000000007b1d */ /* 0x000fe60000010000 */
[----:B------:R-:W-:-:S03]  /*0b00*/  ISETP.NE.AND P1, PT, R47, RZ, PT ;  /* 0x000000ff2f00720c */ /* 0x000fc60003f25270 */
[----:B0-----:R-:W-:Y:S02]  /*0b10*/  DADD R34, R40, R34 ;  /* 0x0000000028227229 */ /* 0x001fe40000000022 */
[----:B--2---:R-:W-:Y:S01]  /*0b20*/  DADD R42, R44, R42 ;  /* 0x000000002c2a7229 */ /* 0x004fe2000000002a */
[----:B------:R-:W0:Y:S05]  /*0b30*/  @P0 LDC.64 R44, c[0x0][0x398] ;  /* 0x0000e600ff2c0b82 */ /* 0x000e2a0000000a00 */
[----:B------:R-:W-:-:S03]  /*0b40*/  DFMA R36, R34, UR14, R36 ;  /* 0x0000000e22247c2b */ /* 0x000fc60008000024 */
[----:B------:R-:W2:Y:S01]  /*0b50*/  LDC.64 R34, c[0x0][0x380] ;  /* 0x0000e000ff227b82 */ /* 0x000ea20000000a00 */
[----:B-1----:R-:W-:-:S08]  /*0b60*/  DADD R38, R42, R38 ;  /* 0x000000002a267229 */ /* 0x002fd00000000026 */
[----:B------:R-:W-:Y:S01]  /*0b70*/  DFMA R36, R38, UR16, R36 ;  /* 0x0000001026247c2b */ /* 0x000fe20008000024 */
[----:B0-----:R-:W-:Y:S01]  /*0b80*/  @P0 IMAD.WIDE R44, R5, 0x8, R44 ;  /* 0x00000008052c0825 */ /* 0x001fe200078e022c */
[----:B------:R-:W-:-:S05]  /*0b90*/  IADD3 R6, PT, PT, R3, R6, RZ ;  /* 0x0000000603067210 */ /* 0x000fca0007ffe0ff */
[----:B------:R0:W-:Y:S01]  /*0ba0*/  @P0 STG.E.64 desc[UR4][R44.64], R36 ;  /* 0x000000242c000986 */ /* 0x0001e2000c101b04 */
[C---:B------:R-:W-:Y:S01]  /*0bb0*/  IMAD.IADD R4, R3.reuse, 0x1, R4 ;  /* 0x0000000103047824 */ /* 0x040fe200078e0204 */
[C---:B------:R-:W-:Y:S01]  /*0bc0*/  IADD3 R48, PT, PT, R3.reuse, R48, RZ ;  /* 0x0000003003307210 */ /* 0x040fe20007ffe0ff */
[----:B--2---:R-:W-:Y:S01]  /*0bd0*/  IMAD R5, R34, R35, R5 ;  /* 0x0000002322057224 */ /* 0x004fe200078e0205 */
[----:B------:R-:W-:Y:S02]  /*0be0*/  IADD3 R50, PT, PT, R3, R50, RZ ;  /* 0x0000003203327210 */ /* 0x000fe40007ffe0ff */
[----:B------:R-:W-:Y:S02]  /*0bf0*/  MOV R42, R8 ;  /* 0x00000008002a7202 */ /* 0x000fe40000000f00 */
[----:B------:R-:W-:Y:S01]  /*0c00*/  MOV R43, R9 ;  /* 0x00000009002b7202 */ /* 0x000fe20000000f00 */
[----:B------:R-:W-:Y:S06]  /*0c10*/  BAR.SYNC.DEFER_BLOCKING 0x0 ;  /* 0x0000000000007b1d */ /* 0x000fec0000010000 */
[----:B------:R-:W-:Y:S05]  /*0c20*/  @P1 BRA `(.L_x_0) ;  /* 0xfffffff800281947 */ /* 0x000fea000383ffff */
[----:B------:R-:W-:Y:S05]  /*0c30*/  EXIT ;  /* 0x000000000000794d */ /* 0x000fea0003800000 */
.L_x_1:
[----:B------:R-:W-:-:S00]  /*0c40*/  BRA `(.L_x_1) ;  /* 0xfffffffc00fc7947 */ /* 0x000fc0000383ffff */
[----:B------:R-:W-:-:S00]  /*0c50*/  NOP ;  /* 0x0000000000007918 */ /* 0x000fc00000000000 */
        /* <DEDUP_REMOVED lines=10> */
.L_x_2:


//--------------------- .nv.shared._Z25stencil_3axis_cuda_kerneliiiPKdPd --------------------------
	.section	.nv.shared._Z25stencil_3axis_cuda_kerneliiiPKdPd,"aw",@nobits
	.sectionflags	@""
	.align	8
.nv.shared._Z25stencil_3axis_cuda_kerneliiiPKdPd:
	.zero		10880


//--------------------- .nv.shared.reserved.0     --------------------------
	.section	.nv.shared.reserved.0,"aw",@nobits
	.weak		__nv_reservedSMEM_offset_0_alias
	.size		__nv_reservedSMEM_offset_0_alias, 0, 64
	.other		__nv_reservedSMEM_offset_0_alias,@"STO_CUDA_RESERVED_SHARED STV_DEFAULT"
__nv_reservedSMEM_offset_0_alias:
	.zero		0
	.zero		64


//--------------------- .nv.constant0._Z25stencil_3axis_cuda_kerneliiiPKdPd --------------------------
	.section	.nv.constant0._Z25stencil_3axis_cuda_kerneliiiPKdPd,"a",@progbits
	.sectionflags	@""
	.align	4
.nv.constant0._Z25stencil_3axis_cuda_kerneliiiPKdPd:
	.zero		928


//--------------------- SYMBOLS --------------------------

	.type		.nv.reservedSmem.offset0,@object
	.size		.nv.reservedSmem.offset0,0x4
	.type		.nv.reservedSmem.cap,@object
	.size		.nv.reservedSmem.cap,0x4
